//
// Generated by NVIDIA NVVM Compiler
//
// Compiler Build ID: CL-36424714
// Cuda compilation tools, release 13.0, V13.0.88
// Based on NVVM 20.0.0
//

.version 9.0
.target sm_100
.address_size 64

	// .globl	bhsm_backward

.visible .entry bhsm_backward(
	.param .u64 .ptr .align 1 bhsm_backward_param_0,
	.param .u64 .ptr .align 1 bhsm_backward_param_1,
	.param .u64 .ptr .align 1 bhsm_backward_param_2,
	.param .u64 .ptr .align 1 bhsm_backward_param_3,
	.param .u64 .ptr .align 1 bhsm_backward_param_4,
	.param .u64 .ptr .align 1 bhsm_backward_param_5,
	.param .u64 .ptr .align 1 bhsm_backward_param_6,
	.param .u64 .ptr .align 1 bhsm_backward_param_7,
	.param .u32 bhsm_backward_param_8,
	.param .u32 bhsm_backward_param_9,
	.param .u32 bhsm_backward_param_10,
	.param .u64 .ptr .align 1 bhsm_backward_param_11,
	.param .u64 .ptr .align 1 bhsm_backward_param_12
)
{
	.reg .pred 	%p<12>;
	.reg .b32 	%r<51>;
	.reg .b32 	%f<109>;
	.reg .b64 	%rd<56>;

	ld.param.u64 	%rd7, [bhsm_backward_param_0];
	ld.param.u64 	%rd13, [bhsm_backward_param_1];
	ld.param.u64 	%rd14, [bhsm_backward_param_2];
	ld.param.u64 	%rd8, [bhsm_backward_param_3];
	ld.param.u64 	%rd9, [bhsm_backward_param_4];
	ld.param.u64 	%rd10, [bhsm_backward_param_5];
	ld.param.u64 	%rd11, [bhsm_backward_param_6];
	ld.param.u64 	%rd12, [bhsm_backward_param_7];
	ld.param.u32 	%r22, [bhsm_backward_param_8];
	ld.param.u32 	%r23, [bhsm_backward_param_9];
	ld.param.u32 	%r24, [bhsm_backward_param_10];
	ld.param.u64 	%rd15, [bhsm_backward_param_11];
	ld.param.u64 	%rd16, [bhsm_backward_param_12];
	cvta.to.global.u64 	%rd1, %rd16;
	cvta.to.global.u64 	%rd2, %rd13;
	cvta.to.global.u64 	%rd3, %rd15;
	cvta.to.global.u64 	%rd4, %rd14;
	mov.u32 	%r25, %ctaid.x;
	mov.u32 	%r26, %ntid.x;
	mov.u32 	%r27, %tid.x;
	mad.lo.s32 	%r1, %r25, %r26, %r27;
	mul.lo.s32 	%r28, %r24, %r23;
	setp.ge.s32 	%p1, %r1, %r28;
	@%p1 bra 	$L__BB0_14;
	cvta.to.global.u64 	%rd17, %rd8;
	cvta.to.global.u64 	%rd18, %rd11;
	div.s32 	%r2, %r1, %r23;
	mul.lo.s32 	%r29, %r2, %r23;
	sub.s32 	%r3, %r1, %r29;
	mul.wide.s32 	%rd19, %r2, 4;
	add.s64 	%rd20, %rd17, %rd19;
	ld.global.u32 	%r30, [%rd20];
	mul.wide.s32 	%rd21, %r30, 4;
	add.s64 	%rd22, %rd18, %rd21;
	ld.global.u32 	%r4, [%rd22];
	ld.global.u32 	%r31, [%rd22+4];
	sub.s32 	%r32, %r31, %r4;
	setp.ge.s32 	%p2, %r3, %r32;
	@%p2 bra 	$L__BB0_14;
	add.s32 	%r33, %r4, %r3;
	cvta.to.global.u64 	%rd23, %rd9;
	mul.wide.s32 	%rd24, %r33, 4;
	add.s64 	%rd25, %rd23, %rd24;
	ld.global.u32 	%r34, [%rd25];
	cvta.to.global.u64 	%rd26, %rd12;
	ld.global.f32 	%f2, [%rd26];
	neg.f32 	%f3, %f2;
	cvta.to.global.u64 	%rd27, %rd10;
	add.s64 	%rd28, %rd27, %rd24;
	ld.global.f32 	%f4, [%rd28];
	mul.f32 	%f5, %f4, %f3;
	cvta.to.global.u64 	%rd29, %rd7;
	mul.wide.s32 	%rd30, %r1, 4;
	add.s64 	%rd31, %rd29, %rd30;
	ld.global.f32 	%f6, [%rd31];
	fma.rn.f32 	%f7, %f6, 0f3BBB989D, 0f3F000000;
	cvt.sat.f32.f32 	%f8, %f7;
	mov.f32 	%f9, 0f4B400001;
	mov.f32 	%f10, 0f437C0000;
	fma.rm.f32 	%f11, %f8, %f10, %f9;
	add.f32 	%f12, %f11, 0fCB40007F;
	neg.f32 	%f13, %f12;
	fma.rn.f32 	%f14, %f6, 0f3FB8AA3B, %f13;
	fma.rn.f32 	%f15, %f6, 0f32A57060, %f14;
	mov.b32 	%r35, %f11;
	shl.b32 	%r36, %r35, 23;
	mov.b32 	%f16, %r36;
	ex2.approx.ftz.f32 	%f17, %f15;
	fma.rn.f32 	%f18, %f17, %f16, 0f3F800000;
	div.rn.f32 	%f1, %f5, %f18;
	mul.lo.s32 	%r5, %r34, %r22;
	mul.lo.s32 	%r6, %r2, %r22;
	setp.lt.s32 	%p3, %r22, 1;
	@%p3 bra 	$L__BB0_14;
	and.b32  	%r7, %r22, 7;
	setp.lt.u32 	%p4, %r22, 8;
	mov.b32 	%r49, 0;
	@%p4 bra 	$L__BB0_6;
	and.b32  	%r49, %r22, 2147483640;
	neg.s32 	%r47, %r49;
	add.s64 	%rd5, %rd2, 16;
	add.s64 	%rd6, %rd3, 16;
	mov.u32 	%r45, %r6;
	mov.u32 	%r46, %r5;
$L__BB0_5:
	.pragma "nounroll";
	mul.wide.s32 	%rd32, %r46, 4;
	add.s64 	%rd33, %rd4, %rd32;
	add.s64 	%rd34, %rd1, %rd32;
	mul.wide.s32 	%rd35, %r45, 4;
	add.s64 	%rd36, %rd5, %rd35;
	add.s64 	%rd37, %rd6, %rd35;
	ld.global.f32 	%f19, [%rd33];
	mul.f32 	%f20, %f1, %f19;
	atom.global.add.f32 	%f21, [%rd37+-16], %f20;
	ld.global.f32 	%f22, [%rd36+-16];
	mul.f32 	%f23, %f1, %f22;
	atom.global.add.f32 	%f24, [%rd34], %f23;
	ld.global.f32 	%f25, [%rd33+4];
	mul.f32 	%f26, %f1, %f25;
	atom.global.add.f32 	%f27, [%rd37+-12], %f26;
	ld.global.f32 	%f28, [%rd36+-12];
	mul.f32 	%f29, %f1, %f28;
	atom.global.add.f32 	%f30, [%rd34+4], %f29;
	ld.global.f32 	%f31, [%rd33+8];
	mul.f32 	%f32, %f1, %f31;
	atom.global.add.f32 	%f33, [%rd37+-8], %f32;
	ld.global.f32 	%f34, [%rd36+-8];
	mul.f32 	%f35, %f1, %f34;
	atom.global.add.f32 	%f36, [%rd34+8], %f35;
	ld.global.f32 	%f37, [%rd33+12];
	mul.f32 	%f38, %f1, %f37;
	atom.global.add.f32 	%f39, [%rd37+-4], %f38;
	ld.global.f32 	%f40, [%rd36+-4];
	mul.f32 	%f41, %f1, %f40;
	atom.global.add.f32 	%f42, [%rd34+12], %f41;
	ld.global.f32 	%f43, [%rd33+16];
	mul.f32 	%f44, %f1, %f43;
	atom.global.add.f32 	%f45, [%rd37], %f44;
	ld.global.f32 	%f46, [%rd36];
	mul.f32 	%f47, %f1, %f46;
	atom.global.add.f32 	%f48, [%rd34+16], %f47;
	ld.global.f32 	%f49, [%rd33+20];
	mul.f32 	%f50, %f1, %f49;
	atom.global.add.f32 	%f51, [%rd37+4], %f50;
	ld.global.f32 	%f52, [%rd36+4];
	mul.f32 	%f53, %f1, %f52;
	atom.global.add.f32 	%f54, [%rd34+20], %f53;
	ld.global.f32 	%f55, [%rd33+24];
	mul.f32 	%f56, %f1, %f55;
	atom.global.add.f32 	%f57, [%rd37+8], %f56;
	ld.global.f32 	%f58, [%rd36+8];
	mul.f32 	%f59, %f1, %f58;
	atom.global.add.f32 	%f60, [%rd34+24], %f59;
	ld.global.f32 	%f61, [%rd33+28];
	mul.f32 	%f62, %f1, %f61;
	atom.global.add.f32 	%f63, [%rd37+12], %f62;
	ld.global.f32 	%f64, [%rd36+12];
	mul.f32 	%f65, %f1, %f64;
	atom.global.add.f32 	%f66, [%rd34+28], %f65;
	add.s32 	%r47, %r47, 8;
	add.s32 	%r46, %r46, 8;
	add.s32 	%r45, %r45, 8;
	setp.ne.s32 	%p5, %r47, 0;
	@%p5 bra 	$L__BB0_5;
$L__BB0_6:
	setp.eq.s32 	%p6, %r7, 0;
	@%p6 bra 	$L__BB0_14;
	and.b32  	%r17, %r22, 3;
	setp.lt.u32 	%p7, %r7, 4;
	@%p7 bra 	$L__BB0_9;
	add.s32 	%r38, %r49, %r5;
	add.s32 	%r39, %r49, %r6;
	mul.wide.s32 	%rd38, %r39, 4;
	add.s64 	%rd39, %rd3, %rd38;
	mul.wide.s32 	%rd40, %r38, 4;
	add.s64 	%rd41, %rd4, %rd40;
	ld.global.f32 	%f67, [%rd41];
	mul.f32 	%f68, %f1, %f67;
	atom.global.add.f32 	%f69, [%rd39], %f68;
	add.s64 	%rd42, %rd1, %rd40;
	add.s64 	%rd43, %rd2, %rd38;
	ld.global.f32 	%f70, [%rd43];
	mul.f32 	%f71, %f1, %f70;
	atom.global.add.f32 	%f72, [%rd42], %f71;
	ld.global.f32 	%f73, [%rd41+4];
	mul.f32 	%f74, %f1, %f73;
	atom.global.add.f32 	%f75, [%rd39+4], %f74;
	ld.global.f32 	%f76, [%rd43+4];
	mul.f32 	%f77, %f1, %f76;
	atom.global.add.f32 	%f78, [%rd42+4], %f77;
	ld.global.f32 	%f79, [%rd41+8];
	mul.f32 	%f80, %f1, %f79;
	atom.global.add.f32 	%f81, [%rd39+8], %f80;
	ld.global.f32 	%f82, [%rd43+8];
	mul.f32 	%f83, %f1, %f82;
	atom.global.add.f32 	%f84, [%rd42+8], %f83;
	ld.global.f32 	%f85, [%rd41+12];
	mul.f32 	%f86, %f1, %f85;
	atom.global.add.f32 	%f87, [%rd39+12], %f86;
	ld.global.f32 	%f88, [%rd43+12];
	mul.f32 	%f89, %f1, %f88;
	atom.global.add.f32 	%f90, [%rd42+12], %f89;
	add.s32 	%r49, %r49, 4;
$L__BB0_9:
	setp.eq.s32 	%p8, %r17, 0;
	@%p8 bra 	$L__BB0_14;
	setp.eq.s32 	%p9, %r17, 1;
	@%p9 bra 	$L__BB0_12;
	add.s32 	%r40, %r49, %r5;
	add.s32 	%r41, %r49, %r6;
	mul.wide.s32 	%rd44, %r41, 4;
	add.s64 	%rd45, %rd3, %rd44;
	mul.wide.s32 	%rd46, %r40, 4;
	add.s64 	%rd47, %rd4, %rd46;
	ld.global.f32 	%f91, [%rd47];
	mul.f32 	%f92, %f1, %f91;
	atom.global.add.f32 	%f93, [%rd45], %f92;
	add.s64 	%rd48, %rd1, %rd46;
	add.s64 	%rd49, %rd2, %rd44;
	ld.global.f32 	%f94, [%rd49];
	mul.f32 	%f95, %f1, %f94;
	atom.global.add.f32 	%f96, [%rd48], %f95;
	ld.global.f32 	%f97, [%rd47+4];
	mul.f32 	%f98, %f1, %f97;
	atom.global.add.f32 	%f99, [%rd45+4], %f98;
	ld.global.f32 	%f100, [%rd49+4];
	mul.f32 	%f101, %f1, %f100;
	atom.global.add.f32 	%f102, [%rd48+4], %f101;
	add.s32 	%r49, %r49, 2;
$L__BB0_12:
	and.b32  	%r42, %r22, 1;
	setp.eq.b32 	%p10, %r42, 1;
	not.pred 	%p11, %p10;
	@%p11 bra 	$L__BB0_14;
	add.s32 	%r43, %r49, %r5;
	add.s32 	%r44, %r49, %r6;
	mul.wide.s32 	%rd50, %r44, 4;
	add.s64 	%rd51, %rd3, %rd50;
	mul.wide.s32 	%rd52, %r43, 4;
	add.s64 	%rd53, %rd4, %rd52;
	ld.global.f32 	%f103, [%rd53];
	mul.f32 	%f104, %f1, %f103;
	atom.global.add.f32 	%f105, [%rd51], %f104;
	add.s64 	%rd54, %rd1, %rd52;
	add.s64 	%rd55, %rd2, %rd50;
	ld.global.f32 	%f106, [%rd55];
	mul.f32 	%f107, %f1, %f106;
	atom.global.add.f32 	%f108, [%rd54], %f107;
$L__BB0_14:
	ret;

}


// ===== COMPILED SASS (sm_100) =====

	.target	sm_100

	.elftype	@"ET_EXEC"


//--------------------- .note.nv.tkinfo           --------------------------
	.section	.note.nv.tkinfo,"",@"SHT_NOTE"
	.sectionflags	@"SHF_NOTE_NV_TKINFO"
	.tkinfo
        /*0018*/ 	.word	0x00000002
        /*0030*/ 	.string	""
        /*0030*/ 	.string	"ptxas"
        /*0030*/ 	.string	"Cuda compilation tools, release 13.0, V13.0.88"
        /*0030*/ 	.string	"Build cuda_13.0.r13.0/compiler.36424714_0"
        /*0030*/ 	.string	"-arch sm_100 -m 64 "



//--------------------- .note.nv.cuinfo           --------------------------
	.section	.note.nv.cuinfo,"",@"SHT_NOTE"
	.sectionflags	@"SHF_NOTE_NV_CUINFO"
        /*0018*/ 	.short	0x0002
        /*001a*/ 	.short	0x0064
        /*001c*/ 	.short	0x0082
	.zero		2


//--------------------- .nv.info                  --------------------------
	.section	.nv.info,"",@"SHT_CUDA_INFO"
	.align	4


	//----- nvinfo : EIATTR_REGCOUNT
	.align		4
        /*0000*/ 	.byte	0x04, 0x2f
        /*0002*/ 	.short	(.L_1 - .L_0)
	.align		4
.L_0:
        /*0004*/ 	.word	index@(bhsm_backward)
        /*0008*/ 	.word	0x0000001c


	//----- nvinfo : EIATTR_FRAME_SIZE
	.align		4
.L_1:
        /*000c*/ 	.byte	0x04, 0x11
        /*000e*/ 	.short	(.L_3 - .L_2)
	.align		4
.L_2:
        /*0010*/ 	.word	index@($__internal_0_$__cuda_sm3x_div_rn_noftz_f32_slowpath)
        /*0014*/ 	.word	0x00000000


	//----- nvinfo : EIATTR_FRAME_SIZE
	.align		4
.L_3:
        /*0018*/ 	.byte	0x04, 0x11
        /*001a*/ 	.short	(.L_5 - .L_4)
	.align		4
.L_4:
        /*001c*/ 	.word	index@(bhsm_backward)
        /*0020*/ 	.word	0x00000000


	//----- nvinfo : EIATTR_MIN_STACK_SIZE
	.align		4
.L_5:
        /*0024*/ 	.byte	0x04, 0x12
        /*0026*/ 	.short	(.L_7 - .L_6)
	.align		4
.L_6:
        /*0028*/ 	.word	index@(bhsm_backward)
        /*002c*/ 	.word	0x00000000
.L_7:


//--------------------- .nv.compat                --------------------------
	.section	.nv.compat,"",@"SHT_CUDA_COMPAT_INFO"
	.align	4
        /*0000*/ 	.byte	0x02, 0x09, 0x00, 0x00, 0x02, 0x02, 0x01, 0x00, 0x02, 0x05, 0x05, 0x00, 0x03, 0x07, 0x01, 0x01
        /*0010*/ 	.byte	0x02, 0x03, 0x00, 0x00, 0x02, 0x06, 0x01, 0x00, 0x04, 0x0b, 0x08, 0x00, 0x01, 0x00, 0x00, 0x00
        /*0020*/ 	.byte	0x00, 0x00, 0x00, 0x00


//--------------------- .nv.info.bhsm_backward    --------------------------
	.section	.nv.info.bhsm_backward,"",@"SHT_CUDA_INFO"
	.sectionflags	@""
	.align	4


	//----- nvinfo : EIATTR_CUDA_API_VERSION
	.align		4
        /*0000*/ 	.byte	0x04, 0x37
        /*0002*/ 	.short	(.L_9 - .L_8)
.L_8:
        /*0004*/ 	.word	0x00000082


	//----- nvinfo : EIATTR_KPARAM_INFO
	.align		4
.L_9:
        /*0008*/ 	.byte	0x04, 0x17
        /*000a*/ 	.short	(.L_11 - .L_10)
.L_10:
        /*000c*/ 	.word	0x00000000
        /*0010*/ 	.short	0x000c
        /*0012*/ 	.short	0x0058
        /*0014*/ 	.byte	0x00, 0xf5, 0x21, 0x00


	//----- nvinfo : EIATTR_KPARAM_INFO
	.align		4
.L_11:
        /*0018*/ 	.byte	0x04, 0x17
        /*001a*/ 	.short	(.L_13 - .L_12)
.L_12:
        /*001c*/ 	.word	0x00000000
        /*0020*/ 	.short	0x000b
        /*0022*/ 	.short	0x0050
        /*0024*/ 	.byte	0x00, 0xf5, 0x21, 0x00


	//----- nvinfo : EIATTR_KPARAM_INFO
	.align		4
.L_13:
        /*0028*/ 	.byte	0x04, 0x17
        /*002a*/ 	.short	(.L_15 - .L_14)
.L_14:
        /*002c*/ 	.word	0x00000000
        /*0030*/ 	.short	0x000a
        /*0032*/ 	.short	0x0048
        /*0034*/ 	.byte	0x00, 0xf0, 0x11, 0x00


	//----- nvinfo : EIATTR_KPARAM_INFO
	.align		4
.L_15:
        /*0038*/ 	.byte	0x04, 0x17
        /*003a*/ 	.short	(.L_17 - .L_16)
.L_16:
        /*003c*/ 	.word	0x00000000
        /*0040*/ 	.short	0x0009
        /*0042*/ 	.short	0x0044
        /*0044*/ 	.byte	0x00, 0xf0, 0x11, 0x00


	//----- nvinfo : EIATTR_KPARAM_INFO
	.align		4
.L_17:
        /*0048*/ 	.byte	0x04, 0x17
        /*004a*/ 	.short	(.L_19 - .L_18)
.L_18:
        /*004c*/ 	.word	0x00000000
        /*0050*/ 	.short	0x0008
        /*0052*/ 	.short	0x0040
        /*0054*/ 	.byte	0x00, 0xf0, 0x11, 0x00


	//----- nvinfo : EIATTR_KPARAM_INFO
	.align		4
.L_19:
        /*0058*/ 	.byte	0x04, 0x17
        /*005a*/ 	.short	(.L_21 - .L_20)
.L_20:
        /*005c*/ 	.word	0x00000000
        /*0060*/ 	.short	0x0007
        /*0062*/ 	.short	0x0038
        /*0064*/ 	.byte	0x00, 0xf5, 0x21, 0x00


	//----- nvinfo : EIATTR_KPARAM_INFO
	.align		4
.L_21:
        /*0068*/ 	.byte	0x04, 0x17
        /*006a*/ 	.short	(.L_23 - .L_22)
.L_22:
        /*006c*/ 	.word	0x00000000
        /*0070*/ 	.short	0x0006
        /*0072*/ 	.short	0x0030
        /*0074*/ 	.byte	0x00, 0xf5, 0x21, 0x00


	//----- nvinfo : EIATTR_KPARAM_INFO
	.align		4
.L_23:
        /*0078*/ 	.byte	0x04, 0x17
        /*007a*/ 	.short	(.L_25 - .L_24)
.L_24:
        /*007c*/ 	.word	0x00000000
        /*0080*/ 	.short	0x0005
        /*0082*/ 	.short	0x0028
        /*0084*/ 	.byte	0x00, 0xf5, 0x21, 0x00


	//----- nvinfo : EIATTR_KPARAM_INFO
	.align		4
.L_25:
        /*0088*/ 	.byte	0x04, 0x17
        /*008a*/ 	.short	(.L_27 - .L_26)
.L_26:
        /*008c*/ 	.word	0x00000000
        /*0090*/ 	.short	0x0004
        /*0092*/ 	.short	0x0020
        /*0094*/ 	.byte	0x00, 0xf5, 0x21, 0x00


	//----- nvinfo : EIATTR_KPARAM_INFO
	.align		4
.L_27:
        /*0098*/ 	.byte	0x04, 0x17
        /*009a*/ 	.short	(.L_29 - .L_28)
.L_28:
        /*009c*/ 	.word	0x00000000
        /*00a0*/ 	.short	0x0003
        /*00a2*/ 	.short	0x0018
        /*00a4*/ 	.byte	0x00, 0xf5, 0x21, 0x00


	//----- nvinfo : EIATTR_KPARAM_INFO
	.align		4
.L_29:
        /*00a8*/ 	.byte	0x04, 0x17
        /*00aa*/ 	.short	(.L_31 - .L_30)
.L_30:
        /*00ac*/ 	.word	0x00000000
        /*00b0*/ 	.short	0x0002
        /*00b2*/ 	.short	0x0010
        /*00b4*/ 	.byte	0x00, 0xf5, 0x21, 0x00


	//----- nvinfo : EIATTR_KPARAM_INFO
	.align		4
.L_31:
        /*00b8*/ 	.byte	0x04, 0x17
        /*00ba*/ 	.short	(.L_33 - .L_32)
.L_32:
        /*00bc*/ 	.word	0x00000000
        /*00c0*/ 	.short	0x0001
        /*00c2*/ 	.short	0x0008
        /*00c4*/ 	.byte	0x00, 0xf5, 0x21, 0x00


	//----- nvinfo : EIATTR_KPARAM_INFO
	.align		4
.L_33:
        /*00c8*/ 	.byte	0x04, 0x17
        /*00ca*/ 	.short	(.L_35 - .L_34)
.L_34:
        /*00cc*/ 	.word	0x00000000
        /*00d0*/ 	.short	0x0000
        /*00d2*/ 	.short	0x0000
        /*00d4*/ 	.byte	0x00, 0xf5, 0x21, 0x00


	//----- nvinfo : EIATTR_SPARSE_MMA_MASK
	.align		4
.L_35:
        /*00d8*/ 	.byte	0x03, 0x50
        /*00da*/ 	.short	0x0000


	//----- nvinfo : EIATTR_MAXREG_COUNT
	.align		4
        /*00dc*/ 	.byte	0x03, 0x1b
        /*00de*/ 	.short	0x00ff


	//----- nvinfo : EIATTR_MERCURY_ISA_VERSION
	.align		4
        /*00e0*/ 	.byte	0x03, 0x5f
        /*00e2*/ 	.short	0x0101


	//----- nvinfo : EIATTR_VRC_CTA_INIT_COUNT
	.align		4
        /*00e4*/ 	.byte	0x02, 0x4a
	.zero		1
	.zero		1


	//----- nvinfo : EIATTR_EXIT_INSTR_OFFSETS
	.align		4
        /*00e8*/ 	.byte	0x04, 0x1c
        /*00ea*/ 	.short	(.L_37 - .L_36)


	//   ....[0]....
.L_36:
        /*00ec*/ 	.word	0x00000090


	//   ....[1]....
        /*00f0*/ 	.word	0x000002d0


	//   ....[2]....
        /*00f4*/ 	.word	0x00000540


	//   ....[3]....
        /*00f8*/ 	.word	0x00000a50


	//   ....[4]....
        /*00fc*/ 	.word	0x00000cd0


	//   ....[5]....
        /*0100*/ 	.word	0x00000e90


	//   ....[6]....
        /*0104*/ 	.word	0x00000fa0


	//----- nvinfo : EIATTR_CRS_STACK_SIZE
	.align		4
.L_37:
        /*0108*/ 	.byte	0x04, 0x1e
        /*010a*/ 	.short	(.L_39 - .L_38)
.L_38:
        /*010c*/ 	.word	0x00000000


	//----- nvinfo : EIATTR_CBANK_PARAM_SIZE
	.align		4
.L_39:
        /*0110*/ 	.byte	0x03, 0x19
        /*0112*/ 	.short	0x0060


	//----- nvinfo : EIATTR_PARAM_CBANK
	.align		4
        /*0114*/ 	.byte	0x04, 0x0a
        /*0116*/ 	.short	(.L_41 - .L_40)
	.align		4
.L_40:
        /*0118*/ 	.word	index@(.nv.constant0.bhsm_backward)
        /*011c*/ 	.short	0x0380
        /*011e*/ 	.short	0x0060


	//----- nvinfo : EIATTR_SW_WAR
	.align		4
.L_41:
        /*0120*/ 	.byte	0x04, 0x36
        /*0122*/ 	.short	(.L_43 - .L_42)
.L_42:
        /*0124*/ 	.word	0x00000008
.L_43:


//--------------------- .nv.callgraph             --------------------------
	.section	.nv.callgraph,"",@"SHT_CUDA_CALLGRAPH"
	.align	4
	.sectionentsize	8
	.align		4
        /*0000*/ 	.word	0x00000000
	.align		4
        /*0004*/ 	.word	0xffffffff
	.align		4
        /*0008*/ 	.word	0x00000000
	.align		4
        /*000c*/ 	.word	0xfffffffe
	.align		4
        /*0010*/ 	.word	0x00000000
	.align		4
        /*0014*/ 	.word	0xfffffffd
	.align		4
        /*0018*/ 	.word	0x00000000
	.align		4
        /*001c*/ 	.word	0xfffffffc


//--------------------- .text.bhsm_backward       --------------------------
	.section	.text.bhsm_backward,"ax",@progbits
	.align	128
        .global         bhsm_backward
        .type           bhsm_backward,@function
        .size           bhsm_backward,(.L_x_18 - bhsm_backward)
        .other          bhsm_backward,@"STO_CUDA_ENTRY STV_DEFAULT"
bhsm_backward:
.text.bhsm_backward:
[----:B------:R-:W-:Y:S01]  /*0000*/  LDC R1, c[0x0][0x37c] ;  /* 0x0000df00ff017b82 */ /* 0x000fe20000000800 */
[----:B------:R-:W0:Y:S07]  /*0010*/  S2R R5, SR_TID.X ;  /* 0x0000000000057919 */ /* 0x000e2e0000002100 */
[----:B------:R-:W0:Y:S01]  /*0020*/  S2UR UR4, SR_CTAID.X ;  /* 0x00000000000479c3 */ /* 0x000e220000002500 */
[----:B------:R-:W1:Y:S07]  /*0030*/  LDCU UR5, c[0x0][0x3c8] ;  /* 0x00007900ff0577ac */ /* 0x000e6e0008000800 */
[----:B------:R-:W0:Y:S08]  /*0040*/  LDC R0, c[0x0][0x360] ;  /* 0x0000d800ff007b82 */ /* 0x000e300000000800 */
[----:B------:R-:W1:Y:S01]  /*0050*/  LDC R3, c[0x0][0x3c4] ;  /* 0x0000f100ff037b82 */ /* 0x000e620000000800 */
[----:B0-----:R-:W-:-:S02]  /*0060*/  IMAD R0, R0, UR4, R5 ;  /* 0x0000000400007c24 */ /* 0x001fc4000f8e0205 */
[----:B-1----:R-:W-:-:S05]  /*0070*/  IMAD R5, R3, UR5, RZ ;  /* 0x0000000503057c24 */ /* 0x002fca000f8e02ff */
[----:B------:R-:W-:-:S13]  /*0080*/  ISETP.GE.AND P0, PT, R0, R5, PT ;  /* 0x000000050000720c */ /* 0x000fda0003f06270 */
[----:B------:R-:W-:Y:S05]  /*0090*/  @P0 EXIT ;  /* 0x000000000000094d */ /* 0x000fea0003800000 */
[----:B------:R-:W-:Y:S01]  /*00a0*/  IABS R7, R3 ;  /* 0x0000000300077213 */ /* 0x000fe20000000000 */
[----:B------:R-:W0:Y:S03]  /*00b0*/  LDCU.64 UR8, c[0x0][0x358] ;  /* 0x00006b00ff0877ac */ /* 0x000e260008000a00 */
[----:B------:R-:W1:Y:S08]  /*00c0*/  I2F.RP R2, R7 ;  /* 0x0000000700027306 */ /* 0x000e700000209400 */
[----:B-1----:R-:W1:Y:S02]  /*00d0*/  MUFU.RCP R2, R2 ;  /* 0x0000000200027308 */ /* 0x002e640000001000 */
[----:B-1----:R-:W-:-:S06]  /*00e0*/  IADD3 R4, PT, PT, R2, 0xffffffe, RZ ;  /* 0x0ffffffe02047810 */ /* 0x002fcc0007ffe0ff */
[----:B------:R1:W2:Y:S02]  /*00f0*/  F2I.FTZ.U32.TRUNC.NTZ R5, R4 ;  /* 0x0000000400057305 */ /* 0x0002a4000021f000 */
[----:B-1----:R-:W-:Y:S02]  /*0100*/  HFMA2 R4, -RZ, RZ, 0, 0 ;  /* 0x00000000ff047431 */ /* 0x002fe400000001ff */
[----:B--2---:R-:W-:-:S04]  /*0110*/  IMAD.MOV R6, RZ, RZ, -R5 ;  /* 0x000000ffff067224 */ /* 0x004fc800078e0a05 */
[----:B------:R-:W-:Y:S01]  /*0120*/  IMAD R9, R6, R7, RZ ;  /* 0x0000000706097224 */ /* 0x000fe200078e02ff */
[----:B------:R-:W-:-:S03]  /*0130*/  IABS R6, R0 ;  /* 0x0000000000067213 */ /* 0x000fc60000000000 */
[----:B------:R-:W-:Y:S02]  /*0140*/  IMAD.HI.U32 R5, R5, R9, R4 ;  /* 0x0000000905057227 */ /* 0x000fe400078e0004 */
[----:B------:R-:W1:Y:S04]  /*0150*/  LDC.64 R8, c[0x0][0x3b0] ;  /* 0x0000ec00ff087b82 */ /* 0x000e680000000a00 */
[----:B------:R-:W-:-:S04]  /*0160*/  IMAD.HI.U32 R4, R5, R6, RZ ;  /* 0x0000000605047227 */ /* 0x000fc800078e00ff */
[----:B------:R-:W-:-:S04]  /*0170*/  IMAD.MOV R2, RZ, RZ, -R4 ;  /* 0x000000ffff027224 */ /* 0x000fc800078e0a04 */
[----:B------:R-:W-:-:S05]  /*0180*/  IMAD R2, R7, R2, R6 ;  /* 0x0000000207027224 */ /* 0x000fca00078e0206 */
[----:B------:R-:W-:-:S13]  /*0190*/  ISETP.GT.U32.AND P2, PT, R7, R2, PT ;  /* 0x000000020700720c */ /* 0x000fda0003f44070 */
[-C--:B------:R-:W-:Y:S01]  /*01a0*/  @!P2 IADD3 R2, PT, PT, R2, -R7.reuse, RZ ;  /* 0x800000070202a210 */ /* 0x080fe20007ffe0ff */
[----:B------:R-:W-:Y:S01]  /*01b0*/  @!P2 VIADD R4, R4, 0x1 ;  /* 0x000000010404a836 */ /* 0x000fe20000000000 */
[----:B------:R-:W-:Y:S02]  /*01c0*/  ISETP.NE.AND P2, PT, R3, RZ, PT ;  /* 0x000000ff0300720c */ /* 0x000fe40003f45270 */
[----:B------:R-:W-:Y:S02]  /*01d0*/  ISETP.GE.U32.AND P0, PT, R2, R7, PT ;  /* 0x000000070200720c */ /* 0x000fe40003f06070 */
[----:B------:R-:W2:Y:S01]  /*01e0*/  LDC.64 R6, c[0x0][0x398] ;  /* 0x0000e600ff067b82 */ /* 0x000ea20000000a00 */
[----:B------:R-:W-:-:S04]  /*01f0*/  LOP3.LUT R2, R0, R3, RZ, 0x3c, !PT ;  /* 0x0000000300027212 */ /* 0x000fc800078e3cff */
[----:B------:R-:W-:-:S06]  /*0200*/  ISETP.GE.AND P1, PT, R2, RZ, PT ;  /* 0x000000ff0200720c */ /* 0x000fcc0003f26270 */
[----:B------:R-:W-:-:S07]  /*0210*/  @P0 IADD3 R4, PT, PT, R4, 0x1, RZ ;  /* 0x0000000104040810 */ /* 0x000fce0007ffe0ff */
[----:B------:R-:W-:Y:S01]  /*0220*/  @!P1 IMAD.MOV R4, RZ, RZ, -R4 ;  /* 0x000000ffff049224 */ /* 0x000fe200078e0a04 */
[----:B------:R-:W-:-:S05]  /*0230*/  @!P2 LOP3.LUT R4, RZ, R3, RZ, 0x33, !PT ;  /* 0x00000003ff04a212 */ /* 0x000fca00078e33ff */
[----:B--2---:R-:W-:-:S06]  /*0240*/  IMAD.WIDE R6, R4, 0x4, R6 ;  /* 0x0000000404067825 */ /* 0x004fcc00078e0206 */
[----:B0-----:R-:W1:Y:S01]  /*0250*/  LDG.E R7, desc[UR8][R6.64] ;  /* 0x0000000806077981 */ /* 0x001e62000c1e1900 */
[----:B------:R-:W-:Y:S01]  /*0260*/  IADD3 R5, PT, PT, -R4, RZ, RZ ;  /* 0x000000ff04057210 */ /* 0x000fe20007ffe1ff */
[----:B-1----:R-:W-:-:S05]  /*0270*/  IMAD.WIDE R8, R7, 0x4, R8 ;  /* 0x0000000407087825 */ /* 0x002fca00078e0208 */
[----:B------:R-:W2:Y:S04]  /*0280*/  LDG.E R12, desc[UR8][R8.64] ;  /* 0x00000008080c7981 */ /* 0x000ea8000c1e1900 */
[----:B------:R-:W2:Y:S01]  /*0290*/  LDG.E R2, desc[UR8][R8.64+0x4] ;  /* 0x0000040808027981 */ /* 0x000ea2000c1e1900 */
[----:B------:R-:W-:Y:S01]  /*02a0*/  IMAD R5, R3, R5, R0 ;  /* 0x0000000503057224 */ /* 0x000fe200078e0200 */
[----:B--2---:R-:W-:-:S04]  /*02b0*/  IADD3 R2, PT, PT, -R12, R2, RZ ;  /* 0x000000020c027210 */ /* 0x004fc80007ffe1ff */
[----:B------:R-:W-:-:S13]  /*02c0*/  ISETP.GE.AND P0, PT, R5, R2, PT ;  /* 0x000000020500720c */ /* 0x000fda0003f06270 */
[----:B------:R-:W-:Y:S05]  /*02d0*/  @P0 EXIT ;  /* 0x000000000000094d */ /* 0x000fea0003800000 */
[----:B------:R-:W0:Y:S08]  /*02e0*/  LDC.64 R10, c[0x0][0x380] ;  /* 0x0000e000ff0a7b82 */ /* 0x000e300000000a00 */
[----:B------:R-:W1:Y:S08]  /*02f0*/  LDC.64 R8, c[0x0][0x3a8] ;  /* 0x0000ea00ff087b82 */ /* 0x000e700000000a00 */
[----:B------:R-:W2:Y:S01]  /*0300*/  LDC.64 R2, c[0x0][0x3b8] ;  /* 0x0000ee00ff027b82 */ /* 0x000ea20000000a00 */
[----:B0-----:R-:W-:-:S07]  /*0310*/  IMAD.WIDE R10, R0, 0x4, R10 ;  /* 0x00000004000a7825 */ /* 0x001fce00078e020a */
[----:B------:R-:W0:Y:S01]  /*0320*/  LDC.64 R6, c[0x0][0x3a0] ;  /* 0x0000e800ff067b82 */ /* 0x000e220000000a00 */
[----:B------:R-:W3:Y:S01]  /*0330*/  LDG.E R10, desc[UR8][R10.64] ;  /* 0x000000080a0a7981 */ /* 0x000ee2000c1e1900 */
[----:B------:R-:W-:-:S04]  /*0340*/  IMAD.IADD R5, R5, 0x1, R12 ;  /* 0x0000000105057824 */ /* 0x000fc800078e020c */
[C---:B-1----:R-:W-:Y:S01]  /*0350*/  IMAD.WIDE R8, R5.reuse, 0x4, R8 ;  /* 0x0000000405087825 */ /* 0x042fe200078e0208 */
[----:B--2---:R-:W2:Y:S05]  /*0360*/  LDG.E R0, desc[UR8][R2.64] ;  /* 0x0000000802007981 */ /* 0x004eaa000c1e1900 */
[----:B------:R1:W2:Y:S01]  /*0370*/  LDG.E R9, desc[UR8][R8.64] ;  /* 0x0000000808097981 */ /* 0x0002a2000c1e1900 */
[----:B0-----:R-:W-:Y:S01]  /*0380*/  IMAD.WIDE R6, R5, 0x4, R6 ;  /* 0x0000000405067825 */ /* 0x001fe200078e0206 */
[----:B------:R-:W-:Y:S02]  /*0390*/  MOV R5, 0x3bbb989d ;  /* 0x3bbb989d00057802 */ /* 0x000fe40000000f00 */
[----:B------:R-:W-:Y:S01]  /*03a0*/  MOV R12, 0x437c0000 ;  /* 0x437c0000000c7802 */ /* 0x000fe20000000f00 */
[----:B------:R-:W-:Y:S02]  /*03b0*/  BSSY.RECONVERGENT B0, `(.L_x_0) ;  /* 0x0000016000007945 */ /* 0x000fe40003800200 */
[----:B------:R0:W5:Y:S01]  /*03c0*/  LDG.E R6, desc[UR8][R6.64] ;  /* 0x0000000806067981 */ /* 0x000162000c1e1900 */
[----:B---3--:R-:W-:-:S04]  /*03d0*/  FFMA.SAT R5, R10, R5, 0.5 ;  /* 0x3f0000000a057423 */ /* 0x008fc80000002005 */
[----:B------:R-:W-:-:S04]  /*03e0*/  FFMA.RM R5, R5, R12, 12582913 ;  /* 0x4b40000105057423 */ /* 0x000fc8000000400c */
[----:B------:R-:W-:-:S04]  /*03f0*/  FADD R11, R5, -12583039 ;  /* 0xcb40007f050b7421 */ /* 0x000fc80000000000 */
[----:B------:R-:W-:-:S04]  /*0400*/  FFMA R11, R10, 1.4426950216293334961, -R11 ;  /* 0x3fb8aa3b0a0b7823 */ /* 0x000fc8000000080b */
[----:B------:R-:W-:-:S04]  /*0410*/  FFMA R11, R10, 1.925963033500011079e-08, R11 ;  /* 0x32a570600a0b7823 */ /* 0x000fc8000000000b */
[----:B-1----:R-:W1:Y:S01]  /*0420*/  MUFU.EX2 R8, R11 ;  /* 0x0000000b00087308 */ /* 0x002e620000000800 */
[----:B------:R-:W-:-:S04]  /*0430*/  IMAD.SHL.U32 R5, R5, 0x800000, RZ ;  /* 0x0080000005057824 */ /* 0x000fc800078e00ff */
[----:B-1----:R-:W-:-:S04]  /*0440*/  FFMA R3, R5, R8, 1 ;  /* 0x3f80000005037423 */ /* 0x002fc80000000008 */
[----:B------:R-:W1:Y:S01]  /*0450*/  MUFU.RCP R2, R3 ;  /* 0x0000000300027308 */ /* 0x000e620000001000 */
[----:B--2---:R-:W-:-:S07]  /*0460*/  FMUL R0, R0, -R9 ;  /* 0x8000000900007220 */ /* 0x004fce0000400000 */
[----:B------:R-:W2:Y:S01]  /*0470*/  FCHK P0, R0, R3 ;  /* 0x0000000300007302 */ /* 0x000ea20000000000 */
[----:B-1----:R-:W-:-:S04]  /*0480*/  FFMA R5, -R3, R2, 1 ;  /* 0x3f80000003057423 */ /* 0x002fc80000000102 */
[----:B------:R-:W-:-:S04]  /*0490*/  FFMA R5, R2, R5, R2 ;  /* 0x0000000502057223 */ /* 0x000fc80000000002 */
[----:B------:R-:W-:-:S04]  /*04a0*/  FFMA R2, R0, R5, RZ ;  /* 0x0000000500027223 */ /* 0x000fc800000000ff */
[----:B0-----:R-:W-:-:S04]  /*04b0*/  FFMA R7, -R3, R2, R0 ;  /* 0x0000000203077223 */ /* 0x001fc80000000100 */
[----:B------:R-:W-:Y:S01]  /*04c0*/  FFMA R2, R5, R7, R2 ;  /* 0x0000000705027223 */ /* 0x000fe20000000002 */
[----:B--2---:R-:W-:Y:S06]  /*04d0*/  @!P0 BRA `(.L_x_1) ;  /* 0x00000000000c8947 */ /* 0x004fec0003800000 */
[----:B------:R-:W-:-:S07]  /*04e0*/  MOV R2, 0x500 ;  /* 0x0000050000027802 */ /* 0x000fce0000000f00 */
[----:B-----5:R-:W-:Y:S05]  /*04f0*/  CALL.REL.NOINC `($__internal_0_$__cuda_sm3x_div_rn_noftz_f32_slowpath) ;  /* 0x0000000800ac7944 */ /* 0x020fea0003c00000 */
[----:B------:R-:W-:-:S07]  /*0500*/  MOV R2, R0 ;  /* 0x0000000000027202 */ /* 0x000fce0000000f00 */
.L_x_1:
[----:B------:R-:W-:Y:S05]  /*0510*/  BSYNC.RECONVERGENT B0 ;  /* 0x0000000000007941 */ /* 0x000fea0003800200 */
.L_x_0:
[----:B------:R-:W0:Y:S02]  /*0520*/  LDC R5, c[0x0][0x3c0] ;  /* 0x0000f000ff057b82 */ /* 0x000e240000000800 */
[----:B0-----:R-:W-:-:S13]  /*0530*/  ISETP.GE.AND P0, PT, R5, 0x1, PT ;  /* 0x000000010500780c */ /* 0x001fda0003f06270 */
[----:B------:R-:W-:Y:S05]  /*0540*/  @!P0 EXIT ;  /* 0x000000000000894d */ /* 0x000fea0003800000 */
[C---:B------:R-:W-:Y:S01]  /*0550*/  ISETP.GE.U32.AND P0, PT, R5.reuse, 0x8, PT ;  /* 0x000000080500780c */ /* 0x040fe20003f06070 */
[-C--:B------:R-:W-:Y:S01]  /*0560*/  IMAD R0, R4, R5.reuse, RZ ;  /* 0x0000000504007224 */ /* 0x080fe200078e02ff */
[----:B------:R-:W-:Y:S01]  /*0570*/  LOP3.LUT R18, R5, 0x7, RZ, 0xc0, !PT ;  /* 0x0000000705127812 */ /* 0x000fe200078ec0ff */
[----:B------:R-:W-:Y:S02]  /*0580*/  HFMA2 R4, -RZ, RZ, 0, 0 ;  /* 0x00000000ff047431 */ /* 0x000fe400000001ff */
[----:B-----5:R-:W-:Y:S01]  /*0590*/  IMAD R3, R6, R5, RZ ;  /* 0x0000000506037224 */ /* 0x020fe200078e02ff */
[----:B------:R-:W-:-:S07]  /*05a0*/  ISETP.NE.AND P1, PT, R18, RZ, PT ;  /* 0x000000ff1200720c */ /* 0x000fce0003f25270 */
[----:B------:R-:W-:Y:S06]  /*05b0*/  @!P0 BRA `(.L_x_2) ;  /* 0x0000000400248947 */ /* 0x000fec0003800000 */
[----:B------:R-:W0:Y:S01]  /*05c0*/  LDCU.64 UR6, c[0x0][0x388] ;  /* 0x00007100ff0677ac */ /* 0x000e220008000a00 */
[----:B------:R-:W-:Y:S01]  /*05d0*/  LOP3.LUT R4, R5, 0x7ffffff8, RZ, 0xc0, !PT ;  /* 0x7ffffff805047812 */ /* 0x000fe200078ec0ff */
[----:B------:R-:W-:Y:S01]  /*05e0*/  IMAD.MOV.U32 R15, RZ, RZ, R0 ;  /* 0x000000ffff0f7224 */ /* 0x000fe200078e0000 */
[----:B------:R-:W-:Y:S01]  /*05f0*/  MOV R14, R3 ;  /* 0x00000003000e7202 */ /* 0x000fe20000000f00 */
[----:B------:R-:W1:Y:S01]  /*0600*/  LDCU.64 UR4, c[0x0][0x3d0] ;  /* 0x00007a00ff0477ac */ /* 0x000e620008000a00 */
[----:B------:R-:W-:Y:S01]  /*0610*/  IADD3 R16, PT, PT, -R4, RZ, RZ ;  /* 0x000000ff04107210 */ /* 0x000fe20007ffe1ff */
[----:B0-----:R-:W-:Y:S02]  /*0620*/  UIADD3 UR6, UP0, UPT, UR6, 0x10, URZ ;  /* 0x0000001006067890 */ /* 0x001fe4000ff1e0ff */
[----:B-1----:R-:W-:Y:S02]  /*0630*/  UIADD3 UR4, UP1, UPT, UR4, 0x10, URZ ;  /* 0x0000001004047890 */ /* 0x002fe4000ff3e0ff */
[----:B------:R-:W-:-:S02]  /*0640*/  UIADD3.X UR7, UPT, UPT, URZ, UR7, URZ, UP0, !UPT ;  /* 0x00000007ff077290 */ /* 0x000fc400087fe4ff */
[----:B------:R-:W-:-:S12]  /*0650*/  UIADD3.X UR5, UPT, UPT, URZ, UR5, URZ, UP1, !UPT ;  /* 0x00000005ff057290 */ /* 0x000fd80008ffe4ff */
.L_x_3:
[----:B0-----:R-:W0:Y:S02]  /*0660*/  LDC.64 R6, c[0x0][0x390] ;  /* 0x0000e400ff067b82 */ /* 0x001e240000000a00 */
[----:B0-----:R-:W-:-:S05]  /*0670*/  IMAD.WIDE R6, R14, 0x4, R6 ;  /* 0x000000040e067825 */ /* 0x001fca00078e0206 */
[----:B------:R-:W2:Y:S01]  /*0680*/  LDG.E R13, desc[UR8][R6.64] ;  /* 0x00000008060d7981 */ /* 0x000ea2000c1e1900 */
[----:B------:R-:W-:Y:S01]  /*0690*/  MOV R9, UR5 ;  /* 0x0000000500097c02 */ /* 0x000fe20008000f00 */
[----:B------:R-:W-:Y:S01]  /*06a0*/  IMAD.U32 R8, RZ, RZ, UR4 ;  /* 0x00000004ff087e24 */ /* 0x000fe2000f8e00ff */
[----:B------:R-:W-:Y:S01]  /*06b0*/  MOV R10, UR6 ;  /* 0x00000006000a7c02 */ /* 0x000fe20008000f00 */
[----:B------:R-:W-:Y:S02]  /*06c0*/  IMAD.U32 R11, RZ, RZ, UR7 ;  /* 0x00000007ff0b7e24 */ /* 0x000fe4000f8e00ff */
[----:B------:R-:W-:-:S04]  /*06d0*/  IMAD.WIDE R8, R15, 0x4, R8 ;  /* 0x000000040f087825 */ /* 0x000fc800078e0208 */
[----:B------:R-:W-:-:S04]  /*06e0*/  IMAD.WIDE R10, R15, 0x4, R10 ;  /* 0x000000040f0a7825 */ /* 0x000fc800078e020a */
[----:B--2---:R-:W-:Y:S02]  /*06f0*/  FMUL R17, R13, R2 ;  /* 0x000000020d117220 */ /* 0x004fe40000400000 */
[----:B------:R-:W0:Y:S03]  /*0700*/  LDC.64 R12, c[0x0][0x3d8] ;  /* 0x0000f600ff0c7b82 */ /* 0x000e260000000a00 */
[----:B------:R1:W-:Y:S04]  /*0710*/  REDG.E.ADD.F32.FTZ.RN.STRONG.GPU desc[UR8][R8.64+-0x10], R17 ;  /* 0xfffff011080079a6 */ /* 0x0003e8000c12f308 */
[----:B------:R-:W2:Y:S01]  /*0720*/  LDG.E R19, desc[UR8][R10.64+-0x10] ;  /* 0xfffff0080a137981 */ /* 0x000ea2000c1e1900 */
[----:B0-----:R-:W-:-:S04]  /*0730*/  IMAD.WIDE R12, R14, 0x4, R12 ;  /* 0x000000040e0c7825 */ /* 0x001fc800078e020c */
[----:B--2---:R-:W-:-:S05]  /*0740*/  FMUL R19, R19, R2 ;  /* 0x0000000213137220 */ /* 0x004fca0000400000 */
[----:B------:R0:W-:Y:S04]  /*0750*/  REDG.E.ADD.F32.FTZ.RN.STRONG.GPU desc[UR8][R12.64], R19 ;  /* 0x000000130c0079a6 */ /* 0x0001e8000c12f308 */
[----:B------:R-:W2:Y:S02]  /*0760*/  LDG.E R21, desc[UR8][R6.64+0x4] ;  /* 0x0000040806157981 */ /* 0x000ea4000c1e1900 */
[----:B--2---:R-:W-:-:S05]  /*0770*/  FMUL R21, R21, R2 ;  /* 0x0000000215157220 */ /* 0x004fca0000400000 */
[----:B------:R2:W-:Y:S04]  /*0780*/  REDG.E.ADD.F32.FTZ.RN.STRONG.GPU desc[UR8][R8.64+-0xc], R21 ;  /* 0xfffff415080079a6 */ /* 0x0005e8000c12f308 */
[----:B------:R-:W3:Y:S02]  /*0790*/  LDG.E R23, desc[UR8][R10.64+-0xc] ;  /* 0xfffff4080a177981 */ /* 0x000ee4000c1e1900 */
[----:B---3--:R-:W-:-:S05]  /*07a0*/  FMUL R23, R23, R2 ;  /* 0x0000000217177220 */ /* 0x008fca0000400000 */
[----:B------:R3:W-:Y:S04]  /*07b0*/  REDG.E.ADD.F32.FTZ.RN.STRONG.GPU desc[UR8][R12.64+0x4], R23 ;  /* 0x000004170c0079a6 */ /* 0x0007e8000c12f308 */
[----:B-1----:R-:W4:Y:S02]  /*07c0*/  LDG.E R17, desc[UR8][R6.64+0x8] ;  /* 0x0000080806117981 */ /* 0x002f24000c1e1900 */
[----:B----4-:R-:W-:-:S05]  /*07d0*/  FMUL R17, R17, R2 ;  /* 0x0000000211117220 */ /* 0x010fca0000400000 */
[----:B------:R1:W-:Y:S04]  /*07e0*/  REDG.E.ADD.F32.FTZ.RN.STRONG.GPU desc[UR8][R8.64+-0x8], R17 ;  /* 0xfffff811080079a6 */ /* 0x0003e8000c12f308 */
[----:B------:R-:W4:Y:S02]  /*07f0*/  LDG.E R25, desc[UR8][R10.64+-0x8] ;  /* 0xfffff8080a197981 */ /* 0x000f24000c1e1900 */
[----:B----4-:R-:W-:-:S05]  /*0800*/  FMUL R25, R25, R2 ;  /* 0x0000000219197220 */ /* 0x010fca0000400000 */
[----:B------:R4:W-:Y:S04]  /*0810*/  REDG.E.ADD.F32.FTZ.RN.STRONG.GPU desc[UR8][R12.64+0x8], R25 ;  /* 0x000008190c0079a6 */ /* 0x0009e8000c12f308 */
[----:B0-----:R-:W5:Y:S02]  /*0820*/  LDG.E R19, desc[UR8][R6.64+0xc] ;  /* 0x00000c0806137981 */ /* 0x001f64000c1e1900 */
[----:B-----5:R-:W-:-:S05]  /*0830*/  FMUL R19, R19, R2 ;  /* 0x0000000213137220 */ /* 0x020fca0000400000 */
[----:B------:R0:W-:Y:S04]  /*0840*/  REDG.E.ADD.F32.FTZ.RN.STRONG.GPU desc[UR8][R8.64+-0x4], R19 ;  /* 0xfffffc13080079a6 */ /* 0x0001e8000c12f308 */
[----:B--2---:R-:W2:Y:S02]  /*0850*/  LDG.E R21, desc[UR8][R10.64+-0x4] ;  /* 0xfffffc080a157981 */ /* 0x004ea4000c1e1900 */
[----:B--2---:R-:W-:-:S05]  /*0860*/  FMUL R21, R21, R2 ;  /* 0x0000000215157220 */ /* 0x004fca0000400000 */
[----:B------:R2:W-:Y:S04]  /*0870*/  REDG.E.ADD.F32.FTZ.RN.STRONG.GPU desc[UR8][R12.64+0xc], R21 ;  /* 0x00000c150c0079a6 */ /* 0x0005e8000c12f308 */
[----:B---3--:R-:W3:Y:S02]  /*0880*/  LDG.E R23, desc[UR8][R6.64+0x10] ;  /* 0x0000100806177981 */ /* 0x008ee4000c1e1900 */
[----:B---3--:R-:W-:-:S05]  /*0890*/  FMUL R23, R23, R2 ;  /* 0x0000000217177220 */ /* 0x008fca0000400000 */
[----:B------:R3:W-:Y:S04]  /*08a0*/  REDG.E.ADD.F32.FTZ.RN.STRONG.GPU desc[UR8][R8.64], R23 ;  /* 0x00000017080079a6 */ /* 0x0007e8000c12f308 */
[----:B-1----:R-:W5:Y:S02]  /*08b0*/  LDG.E R17, desc[UR8][R10.64] ;  /* 0x000000080a117981 */ /* 0x002f64000c1e1900 */
[----:B-----5:R-:W-:-:S05]  /*08c0*/  FMUL R17, R17, R2 ;  /* 0x0000000211117220 */ /* 0x020fca0000400000 */
[----:B------:R1:W-:Y:S04]  /*08d0*/  REDG.E.ADD.F32.FTZ.RN.STRONG.GPU desc[UR8][R12.64+0x10], R17 ;  /* 0x000010110c0079a6 */ /* 0x0003e8000c12f308 */
[----:B----4-:R-:W4:Y:S02]  /*08e0*/  LDG.E R25, desc[UR8][R6.64+0x14] ;  /* 0x0000140806197981 */ /* 0x010f24000c1e1900 */
        /* <DEDUP_REMOVED lines=8> */
[----:B---3--:R-:W2:Y:S02]  /*0970*/  LDG.E R23, desc[UR8][R10.64+0x8] ;  /* 0x000008080a177981 */ /* 0x008ea4000c1e1900 */
[----:B--2---:R-:W-:-:S05]  /*0980*/  FMUL R23, R23, R2 ;  /* 0x0000000217177220 */ /* 0x004fca0000400000 */
[----:B------:R0:W-:Y:S04]  /*0990*/  REDG.E.ADD.F32.FTZ.RN.STRONG.GPU desc[UR8][R12.64+0x18], R23 ;  /* 0x000018170c0079a6 */ /* 0x0001e8000c12f308 */
[----:B-1----:R-:W2:Y:S01]  /*09a0*/  LDG.E R17, desc[UR8][R6.64+0x1c] ;  /* 0x00001c0806117981 */ /* 0x002ea2000c1e1900 */
[----:B------:R-:W-:Y:S01]  /*09b0*/  IADD3 R16, PT, PT, R16, 0x8, RZ ;  /* 0x0000000810107810 */ /* 0x000fe20007ffe0ff */
[----:B--2---:R-:W-:-:S05]  /*09c0*/  FMUL R17, R17, R2 ;  /* 0x0000000211117220 */ /* 0x004fca0000400000 */
[----:B------:R0:W-:Y:S04]  /*09d0*/  REDG.E.ADD.F32.FTZ.RN.STRONG.GPU desc[UR8][R8.64+0xc], R17 ;  /* 0x00000c11080079a6 */ /* 0x0001e8000c12f308 */
[----:B----4-:R-:W2:Y:S01]  /*09e0*/  LDG.E R25, desc[UR8][R10.64+0xc] ;  /* 0x00000c080a197981 */ /* 0x010ea2000c1e1900 */
[----:B------:R-:W-:Y:S01]  /*09f0*/  ISETP.NE.AND P0, PT, R16, RZ, PT ;  /* 0x000000ff1000720c */ /* 0x000fe20003f05270 */
[----:B------:R-:W-:Y:S01]  /*0a00*/  VIADD R15, R15, 0x8 ;  /* 0x000000080f0f7836 */ /* 0x000fe20000000000 */
[----:B------:R-:W-:Y:S01]  /*0a10*/  IADD3 R14, PT, PT, R14, 0x8, RZ ;  /* 0x000000080e0e7810 */ /* 0x000fe20007ffe0ff */
[----:B--2---:R-:W-:-:S05]  /*0a20*/  FMUL R25, R25, R2 ;  /* 0x0000000219197220 */ /* 0x004fca0000400000 */
[----:B------:R0:W-:Y:S05]  /*0a30*/  REDG.E.ADD.F32.FTZ.RN.STRONG.GPU desc[UR8][R12.64+0x1c], R25 ;  /* 0x00001c190c0079a6 */ /* 0x0001ea000c12f308 */
[----:B------:R-:W-:Y:S05]  /*0a40*/  @P0 BRA `(.L_x_3) ;  /* 0xfffffffc00040947 */ /* 0x000fea000383ffff */
.L_x_2:
[----:B------:R-:W-:Y:S05]  /*0a50*/  @!P1 EXIT ;  /* 0x000000000000994d */ /* 0x000fea0003800000 */
[----:B------:R-:W-:Y:S02]  /*0a60*/  ISETP.GE.U32.AND P0, PT, R18, 0x4, PT ;  /* 0x000000041200780c */ /* 0x000fe40003f06070 */
[----:B------:R-:W-:-:S04]  /*0a70*/  LOP3.LUT R14, R5, 0x3, RZ, 0xc0, !PT ;  /* 0x00000003050e7812 */ /* 0x000fc800078ec0ff */
[----:B------:R-:W-:-:S07]  /*0a80*/  ISETP.NE.AND P1, PT, R14, RZ, PT ;  /* 0x000000ff0e00720c */ /* 0x000fce0003f25270 */
[----:B------:R-:W-:Y:S06]  /*0a90*/  @!P0 BRA `(.L_x_4) ;  /* 0x00000000008c8947 */ /* 0x000fec0003800000 */
[----:B------:R-:W1:Y:S01]  /*0aa0*/  LDC.64 R6, c[0x0][0x390] ;  /* 0x0000e400ff067b82 */ /* 0x000e620000000a00 */
[----:B------:R-:W-:-:S07]  /*0ab0*/  IADD3 R15, PT, PT, R4, R3, RZ ;  /* 0x00000003040f7210 */ /* 0x000fce0007ffe0ff */
[----:B0-----:R-:W0:Y:S08]  /*0ac0*/  LDC.64 R8, c[0x0][0x3d0] ;  /* 0x0000f400ff087b82 */ /* 0x001e300000000a00 */
[----:B------:R-:W2:Y:S01]  /*0ad0*/  LDC.64 R10, c[0x0][0x388] ;  /* 0x0000e200ff0a7b82 */ /* 0x000ea20000000a00 */
[----:B-1----:R-:W-:-:S05]  /*0ae0*/  IMAD.WIDE R6, R15, 0x4, R6 ;  /* 0x000000040f067825 */ /* 0x002fca00078e0206 */
[----:B------:R-:W3:Y:S01]  /*0af0*/  LDG.E R17, desc[UR8][R6.64] ;  /* 0x0000000806117981 */ /* 0x000ee2000c1e1900 */
[----:B------:R-:W-:-:S05]  /*0b00*/  IADD3 R13, PT, PT, R0, R4, RZ ;  /* 0x00000004000d7210 */ /* 0x000fca0007ffe0ff */
[----:B0-----:R-:W-:-:S04]  /*0b10*/  IMAD.WIDE R8, R13, 0x4, R8 ;  /* 0x000000040d087825 */ /* 0x001fc800078e0208 */
[----:B--2---:R-:W-:Y:S02]  /*0b20*/  IMAD.WIDE R10, R13, 0x4, R10 ;  /* 0x000000040d0a7825 */ /* 0x004fe400078e020a */
[----:B------:R-:W0:Y:S02]  /*0b30*/  LDC.64 R12, c[0x0][0x3d8] ;  /* 0x0000f600ff0c7b82 */ /* 0x000e240000000a00 */
[----:B---3--:R-:W-:-:S05]  /*0b40*/  FMUL R17, R17, R2 ;  /* 0x0000000211117220 */ /* 0x008fca0000400000 */
        /* <DEDUP_REMOVED lines=17> */
[----:B0-----:R-:W4:Y:S02]  /*0c60*/  LDG.E R19, desc[UR8][R6.64+0xc] ;  /* 0x00000c0806137981 */ /* 0x001f24000c1e1900 */
[----:B----4-:R-:W-:-:S05]  /*0c70*/  FMUL R19, R19, R2 ;  /* 0x0000000213137220 */ /* 0x010fca0000400000 */
[----:B------:R3:W-:Y:S04]  /*0c80*/  REDG.E.ADD.F32.FTZ.RN.STRONG.GPU desc[UR8][R8.64+0xc], R19 ;  /* 0x00000c13080079a6 */ /* 0x0007e8000c12f308 */
[----:B--2---:R-:W2:Y:S02]  /*0c90*/  LDG.E R15, desc[UR8][R10.64+0xc] ;  /* 0x00000c080a0f7981 */ /* 0x004ea4000c1e1900 */
[----:B--2---:R-:W-:-:S05]  /*0ca0*/  FMUL R15, R15, R2 ;  /* 0x000000020f0f7220 */ /* 0x004fca0000400000 */
[----:B------:R3:W-:Y:S01]  /*0cb0*/  REDG.E.ADD.F32.FTZ.RN.STRONG.GPU desc[UR8][R12.64+0xc], R15 ;  /* 0x00000c0f0c0079a6 */ /* 0x0007e2000c12f308 */
[----:B------:R-:W-:-:S07]  /*0cc0*/  VIADD R4, R4, 0x4 ;  /* 0x0000000404047836 */ /* 0x000fce0000000000 */
.L_x_4:
[----:B------:R-:W-:Y:S05]  /*0cd0*/  @!P1 EXIT ;  /* 0x000000000000994d */ /* 0x000fea0003800000 */
[----:B------:R-:W-:Y:S02]  /*0ce0*/  ISETP.NE.AND P0, PT, R14, 0x1, PT ;  /* 0x000000010e00780c */ /* 0x000fe40003f05270 */
[----:B------:R-:W-:-:S04]  /*0cf0*/  LOP3.LUT R5, R5, 0x1, RZ, 0xc0, !PT ;  /* 0x0000000105057812 */ /* 0x000fc800078ec0ff */
[----:B------:R-:W-:-:S07]  /*0d00*/  ISETP.NE.U32.AND P1, PT, R5, 0x1, PT ;  /* 0x000000010500780c */ /* 0x000fce0003f25070 */
[----:B------:R-:W-:Y:S06]  /*0d10*/  @!P0 BRA `(.L_x_5) ;  /* 0x00000000005c8947 */ /* 0x000fec0003800000 */
[----:B------:R-:W1:Y:S01]  /*0d20*/  LDC.64 R6, c[0x0][0x390] ;  /* 0x0000e400ff067b82 */ /* 0x000e620000000a00 */
[----:B0--3--:R-:W-:-:S07]  /*0d30*/  IADD3 R17, PT, PT, R4, R3, RZ ;  /* 0x0000000304117210 */ /* 0x009fce0007ffe0ff */
[----:B------:R-:W0:Y:S08]  /*0d40*/  LDC.64 R8, c[0x0][0x3d0] ;  /* 0x0000f400ff087b82 */ /* 0x000e300000000a00 */
        /* <DEDUP_REMOVED lines=16> */
[----:B------:R-:W2:Y:S02]  /*0e50*/  LDG.E R19, desc[UR8][R10.64+0x4] ;  /* 0x000004080a137981 */ /* 0x000ea4000c1e1900 */
[----:B--2---:R-:W-:-:S05]  /*0e60*/  FMUL R19, R19, R2 ;  /* 0x0000000213137220 */ /* 0x004fca0000400000 */
[----:B------:R1:W-:Y:S01]  /*0e70*/  REDG.E.ADD.F32.FTZ.RN.STRONG.GPU desc[UR8][R12.64+0x4], R19 ;  /* 0x000004130c0079a6 */ /* 0x0003e2000c12f308 */
[----:B------:R-:W-:-:S07]  /*0e80*/  VIADD R4, R4, 0x2 ;  /* 0x0000000204047836 */ /* 0x000fce0000000000 */
.L_x_5:
[----:B------:R-:W-:Y:S05]  /*0e90*/  @P1 EXIT ;  /* 0x000000000000194d */ /* 0x000fea0003800000 */
[----:B------:R-:W2:Y:S01]  /*0ea0*/  LDC.64 R6, c[0x0][0x390] ;  /* 0x0000e400ff067b82 */ /* 0x000ea20000000a00 */
[----:B------:R-:W-:-:S07]  /*0eb0*/  IADD3 R3, PT, PT, R4, R3, RZ ;  /* 0x0000000304037210 */ /* 0x000fce0007ffe0ff */
[----:B01-3--:R-:W0:Y:S08]  /*0ec0*/  LDC.64 R8, c[0x0][0x3d0] ;  /* 0x0000f400ff087b82 */ /* 0x00be300000000a00 */
[----:B------:R-:W1:Y:S01]  /*0ed0*/  LDC.64 R10, c[0x0][0x388] ;  /* 0x0000e200ff0a7b82 */ /* 0x000e620000000a00 */
[----:B--2---:R-:W-:-:S06]  /*0ee0*/  IMAD.WIDE R6, R3, 0x4, R6 ;  /* 0x0000000403067825 */ /* 0x004fcc00078e0206 */
[----:B------:R-:W2:Y:S01]  /*0ef0*/  LDG.E R7, desc[UR8][R6.64] ;  /* 0x0000000806077981 */ /* 0x000ea2000c1e1900 */
[----:B------:R-:W-:-:S05]  /*0f00*/  IADD3 R13, PT, PT, R0, R4, RZ ;  /* 0x00000004000d7210 */ /* 0x000fca0007ffe0ff */
[C---:B0-----:R-:W-:Y:S02]  /*0f10*/  IMAD.WIDE R4, R13.reuse, 0x4, R8 ;  /* 0x000000040d047825 */ /* 0x041fe400078e0208 */
[----:B------:R-:W0:Y:S02]  /*0f20*/  LDC.64 R8, c[0x0][0x3d8] ;  /* 0x0000f600ff087b82 */ /* 0x000e240000000a00 */
[----:B-1----:R-:W-:-:S04]  /*0f30*/  IMAD.WIDE R10, R13, 0x4, R10 ;  /* 0x000000040d0a7825 */ /* 0x002fc800078e020a */
[----:B--2---:R-:W-:-:S05]  /*0f40*/  FMUL R15, R7, R2 ;  /* 0x00000002070f7220 */ /* 0x004fca0000400000 */
[----:B------:R-:W-:Y:S04]  /*0f50*/  REDG.E.ADD.F32.FTZ.RN.STRONG.GPU desc[UR8][R4.64], R15 ;  /* 0x0000000f040079a6 */ /* 0x000fe8000c12f308 */
[----:B------:R-:W2:Y:S01]  /*0f60*/  LDG.E R11, desc[UR8][R10.64] ;  /* 0x000000080a0b7981 */ /* 0x000ea2000c1e1900 */
[----:B0-----:R-:W-:-:S04]  /*0f70*/  IMAD.WIDE R8, R3, 0x4, R8 ;  /* 0x0000000403087825 */ /* 0x001fc800078e0208 */
[----:B--2---:R-:W-:-:S05]  /*0f80*/  FMUL R3, R11, R2 ;  /* 0x000000020b037220 */ /* 0x004fca0000400000 */
[----:B------:R-:W-:Y:S01]  /*0f90*/  REDG.E.ADD.F32.FTZ.RN.STRONG.GPU desc[UR8][R8.64], R3 ;  /* 0x00000003080079a6 */ /* 0x000fe2000c12f308 */
[----:B------:R-:W-:Y:S05]  /*0fa0*/  EXIT ;  /* 0x000000000000794d */ /* 0x000fea0003800000 */
        .weak           $__internal_0_$__cuda_sm3x_div_rn_noftz_f32_slowpath
        .type           $__internal_0_$__cuda_sm3x_div_rn_noftz_f32_slowpath,@function
        .size           $__internal_0_$__cuda_sm3x_div_rn_noftz_f32_slowpath,(.L_x_18 - $__internal_0_$__cuda_sm3x_div_rn_noftz_f32_slowpath)
$__internal_0_$__cuda_sm3x_div_rn_noftz_f32_slowpath:
[--C-:B------:R-:W-:Y:S01]  /*0fb0*/  SHF.R.U32.HI R7, RZ, 0x17, R3.reuse ;  /* 0x00000017ff077819 */ /* 0x100fe20000011603 */
[----:B------:R-:W-:Y:S01]  /*0fc0*/  BSSY.RECONVERGENT B1, `(.L_x_6) ;  /* 0x0000064000017945 */ /* 0x000fe20003800200 */
[----:B------:R-:W-:Y:S01]  /*0fd0*/  SHF.R.U32.HI R5, RZ, 0x17, R0 ;  /* 0x00000017ff057819 */ /* 0x000fe20000011600 */
[----:B------:R-:W-:Y:S01]  /*0fe0*/  IMAD.MOV.U32 R8, RZ, RZ, R3 ;  /* 0x000000ffff087224 */ /* 0x000fe200078e0003 */
[----:B------:R-:W-:Y:S02]  /*0ff0*/  LOP3.LUT R7, R7, 0xff, RZ, 0xc0, !PT ;  /* 0x000000ff07077812 */ /* 0x000fe400078ec0ff */
[----:B------:R-:W-:Y:S02]  /*1000*/  LOP3.LUT R12, R5, 0xff, RZ, 0xc0, !PT ;  /* 0x000000ff050c7812 */ /* 0x000fe400078ec0ff */
[----:B------:R-:W-:Y:S01]  /*1010*/  MOV R5, R0 ;  /* 0x0000000000057202 */ /* 0x000fe20000000f00 */
[----:B------:R-:W-:Y:S01]  /*1020*/  VIADD R10, R7, 0xffffffff ;  /* 0xffffffff070a7836 */ /* 0x000fe20000000000 */
[----:B------:R-:W-:-:S04]  /*1030*/  IADD3 R11, PT, PT, R12, -0x1, RZ ;  /* 0xffffffff0c0b7810 */ /* 0x000fc80007ffe0ff */
[----:B------:R-:W-:-:S04]  /*1040*/  ISETP.GT.U32.AND P0, PT, R10, 0xfd, PT ;  /* 0x000000fd0a00780c */ /* 0x000fc80003f04070 */
[----:B------:R-:W-:-:S13]  /*1050*/  ISETP.GT.U32.OR P0, PT, R11, 0xfd, P0 ;  /* 0x000000fd0b00780c */ /* 0x000fda0000704470 */
[----:B------:R-:W-:Y:S01]  /*1060*/  @!P0 MOV R9, RZ ;  /* 0x000000ff00098202 */ /* 0x000fe20000000f00 */
[----:B------:R-:W-:Y:S06]  /*1070*/  @!P0 BRA `(.L_x_7) ;  /* 0x00000000005c8947 */ /* 0x000fec0003800000 */
[----:B------:R-:W-:Y:S02]  /*1080*/  FSETP.GTU.FTZ.AND P0, PT, |R0|, +INF , PT ;  /* 0x7f8000000000780b */ /* 0x000fe40003f1c200 */
[----:B------:R-:W-:-:S04]  /*1090*/  FSETP.GTU.FTZ.AND P1, PT, |R3|, +INF , PT ;  /* 0x7f8000000300780b */ /* 0x000fc80003f3c200 */
[----:B------:R-:W-:-:S13]  /*10a0*/  PLOP3.LUT P0, PT, P0, P1, PT, 0xf8, 0x8f ;  /* 0x00000000008f781c */ /* 0x000fda0000703f70 */
[----:B------:R-:W-:Y:S05]  /*10b0*/  @P0 BRA `(.L_x_8) ;  /* 0x00000004004c0947 */ /* 0x000fea0003800000 */
[----:B------:R-:W-:-:S13]  /*10c0*/  LOP3.LUT P0, RZ, R8, 0x7fffffff, R5, 0xc8, !PT ;  /* 0x7fffffff08ff7812 */ /* 0x000fda000780c805 */
[----:B------:R-:W-:Y:S05]  /*10d0*/  @!P0 BRA `(.L_x_9) ;  /* 0x00000004003c8947 */ /* 0x000fea0003800000 */
[C---:B------:R-:W-:Y:S02]  /*10e0*/  FSETP.NEU.FTZ.AND P2, PT, |R0|.reuse, +INF , PT ;  /* 0x7f8000000000780b */ /* 0x040fe40003f5d200 */
[----:B------:R-:W-:Y:S02]  /*10f0*/  FSETP.NEU.FTZ.AND P1, PT, |R3|, +INF , PT ;  /* 0x7f8000000300780b */ /* 0x000fe40003f3d200 */
[----:B------:R-:W-:-:S11]  /*1100*/  FSETP.NEU.FTZ.AND P0, PT, |R0|, +INF , PT ;  /* 0x7f8000000000780b */ /* 0x000fd60003f1d200 */
[----:B------:R-:W-:Y:S05]  /*1110*/  @!P1 BRA !P2, `(.L_x_9) ;  /* 0x00000004002c9947 */ /* 0x000fea0005000000 */
[----:B------:R-:W-:-:S04]  /*1120*/  LOP3.LUT P2, RZ, R5, 0x7fffffff, RZ, 0xc0, !PT ;  /* 0x7fffffff05ff7812 */ /* 0x000fc8000784c0ff */
[----:B------:R-:W-:-:S13]  /*1130*/  PLOP3.LUT P1, PT, P1, P2, PT, 0x2f, 0xf2 ;  /* 0x0000000000f2781c */ /* 0x000fda0000f24577 */
[----:B------:R-:W-:Y:S05]  /*1140*/  @P1 BRA `(.L_x_10) ;  /* 0x0000000400181947 */ /* 0x000fea0003800000 */
[----:B------:R-:W-:-:S04]  /*1150*/  LOP3.LUT P1, RZ, R8, 0x7fffffff, RZ, 0xc0, !PT ;  /* 0x7fffffff08ff7812 */ /* 0x000fc8000782c0ff */
[----:B------:R-:W-:-:S13]  /*1160*/  PLOP3.LUT P0, PT, P0, P1, PT, 0x2f, 0xf2 ;  /* 0x0000000000f2781c */ /* 0x000fda0000702577 */
[----:B------:R-:W-:Y:S05]  /*1170*/  @P0 BRA `(.L_x_11) ;  /* 0x0000000400000947 */ /* 0x000fea0003800000 */
[----:B------:R-:W-:Y:S02]  /*1180*/  ISETP.GE.AND P0, PT, R11, RZ, PT ;  /* 0x000000ff0b00720c */ /* 0x000fe40003f06270 */
[----:B------:R-:W-:-:S11]  /*1190*/  ISETP.GE.AND P1, PT, R10, RZ, PT ;  /* 0x000000ff0a00720c */ /* 0x000fd60003f26270 */
[----:B------:R-:W-:Y:S01]  /*11a0*/  @P0 MOV R9, RZ ;  /* 0x000000ff00090202 */ /* 0x000fe20000000f00 */
[----:B------:R-:W-:Y:S02]  /*11b0*/  @!P0 IMAD.MOV.U32 R9, RZ, RZ, -0x40 ;  /* 0xffffffc0ff098424 */ /* 0x000fe400078e00ff */
[----:B------:R-:W-:Y:S01]  /*11c0*/  @!P0 FFMA R5, R0, 1.84467440737095516160e+19, RZ ;  /* 0x5f80000000058823 */ /* 0x000fe200000000ff */
[----:B------:R-:W-:Y:S02]  /*11d0*/  @!P1 FFMA R8, R3, 1.84467440737095516160e+19, RZ ;  /* 0x5f80000003089823 */ /* 0x000fe400000000ff */
[----:B------:R-:W-:-:S07]  /*11e0*/  @!P1 IADD3 R9, PT, PT, R9, 0x40, RZ ;  /* 0x0000004009099810 */ /* 0x000fce0007ffe0ff */
.L_x_7:
[----:B------:R-:W-:Y:S01]  /*11f0*/  LEA R3, R7, 0xc0800000, 0x17 ;  /* 0xc080000007037811 */ /* 0x000fe200078eb8ff */
[----:B------:R-:W-:Y:S03]  /*1200*/  BSSY.RECONVERGENT B2, `(.L_x_12) ;  /* 0x0000036000027945 */ /* 0x000fe60003800200 */
[----:B------:R-:W-:Y:S01]  /*1210*/  IADD3 R3, PT, PT, -R3, R8, RZ ;  /* 0x0000000803037210 */ /* 0x000fe20007ffe1ff */
[----:B------:R-:W-:-:S03]  /*1220*/  VIADD R8, R12, 0xffffff81 ;  /* 0xffffff810c087836 */ /* 0x000fc60000000000 */
[----:B------:R-:W0:Y:S01]  /*1230*/  MUFU.RCP R10, R3 ;  /* 0x00000003000a7308 */ /* 0x000e220000001000 */
[----:B------:R-:W-:Y:S01]  /*1240*/  FADD.FTZ R11, -R3, -RZ ;  /* 0x800000ff030b7221 */ /* 0x000fe20000010100 */
[C---:B------:R-:W-:Y:S01]  /*1250*/  IMAD R0, R8.reuse, -0x800000, R5 ;  /* 0xff80000008007824 */ /* 0x040fe200078e0205 */
[----:B------:R-:W-:-:S04]  /*1260*/  IADD3 R8, PT, PT, R8, 0x7f, -R7 ;  /* 0x0000007f08087810 */ /* 0x000fc80007ffe807 */
[----:B------:R-:W-:Y:S01]  /*1270*/  IADD3 R8, PT, PT, R8, R9, RZ ;  /* 0x0000000908087210 */ /* 0x000fe20007ffe0ff */
[----:B0-----:R-:W-:-:S04]  /*1280*/  FFMA R13, R10, R11, 1 ;  /* 0x3f8000000a0d7423 */ /* 0x001fc8000000000b */
[----:B------:R-:W-:-:S04]  /*1290*/  FFMA R12, R10, R13, R10 ;  /* 0x0000000d0a0c7223 */ /* 0x000fc8000000000a */
[----:B------:R-:W-:-:S04]  /*12a0*/  FFMA R5, R0, R12, RZ ;  /* 0x0000000c00057223 */ /* 0x000fc800000000ff */
[----:B------:R-:W-:-:S04]  /*12b0*/  FFMA R10, R11, R5, R0 ;  /* 0x000000050b0a7223 */ /* 0x000fc80000000000 */
[----:B------:R-:W-:-:S04]  /*12c0*/  FFMA R13, R12, R10, R5 ;  /* 0x0000000a0c0d7223 */ /* 0x000fc80000000005 */
[----:B------:R-:W-:-:S04]  /*12d0*/  FFMA R10, R11, R13, R0 ;  /* 0x0000000d0b0a7223 */ /* 0x000fc80000000000 */
[----:B------:R-:W-:-:S05]  /*12e0*/  FFMA R0, R12, R10, R13 ;  /* 0x0000000a0c007223 */ /* 0x000fca000000000d */
[----:B------:R-:W-:-:S04]  /*12f0*/  SHF.R.U32.HI R3, RZ, 0x17, R0 ;  /* 0x00000017ff037819 */ /* 0x000fc80000011600 */
[----:B------:R-:W-:-:S04]  /*1300*/  LOP3.LUT R3, R3, 0xff, RZ, 0xc0, !PT ;  /* 0x000000ff03037812 */ /* 0x000fc800078ec0ff */
[----:B------:R-:W-:-:S05]  /*1310*/  IADD3 R7, PT, PT, R3, R8, RZ ;  /* 0x0000000803077210 */ /* 0x000fca0007ffe0ff */
[----:B------:R-:W-:-:S05]  /*1320*/  VIADD R3, R7, 0xffffffff ;  /* 0xffffffff07037836 */ /* 0x000fca0000000000 */
[----:B------:R-:W-:-:S13]  /*1330*/  ISETP.GE.U32.AND P0, PT, R3, 0xfe, PT ;  /* 0x000000fe0300780c */ /* 0x000fda0003f06070 */
[----:B------:R-:W-:Y:S05]  /*1340*/  @!P0 BRA `(.L_x_13) ;  /* 0x0000000000808947 */ /* 0x000fea0003800000 */
[----:B------:R-:W-:-:S13]  /*1350*/  ISETP.GT.AND P0, PT, R7, 0xfe, PT ;  /* 0x000000fe0700780c */ /* 0x000fda0003f04270 */
[----:B------:R-:W-:Y:S05]  /*1360*/  @P0 BRA `(.L_x_14) ;  /* 0x00000000006c0947 */ /* 0x000fea0003800000 */
[----:B------:R-:W-:-:S13]  /*1370*/  ISETP.GE.AND P0, PT, R7, 0x1, PT ;  /* 0x000000010700780c */ /* 0x000fda0003f06270 */
[----:B------:R-:W-:Y:S05]  /*1380*/  @P0 BRA `(.L_x_15) ;  /* 0x0000000000740947 */ /* 0x000fea0003800000 */
[----:B------:R-:W-:Y:S02]  /*1390*/  ISETP.GE.AND P0, PT, R7, -0x18, PT ;  /* 0xffffffe80700780c */ /* 0x000fe40003f06270 */
[----:B------:R-:W-:-:S11]  /*13a0*/  LOP3.LUT R0, R0, 0x80000000, RZ, 0xc0, !PT ;  /* 0x8000000000007812 */ /* 0x000fd600078ec0ff */
[----:B------:R-:W-:Y:S05]  /*13b0*/  @!P0 BRA `(.L_x_15) ;  /* 0x0000000000688947 */ /* 0x000fea0003800000 */
[CCC-:B------:R-:W-:Y:S01]  /*13c0*/  FFMA.RZ R3, R12.reuse, R10.reuse, R13.reuse ;  /* 0x0000000a0c037223 */ /* 0x1c0fe2000000c00d */
[CCC-:B------:R-:W-:Y:S01]  /*13d0*/  FFMA.RM R8, R12.reuse, R10.reuse, R13.reuse ;  /* 0x0000000a0c087223 */ /* 0x1c0fe2000000400d */
[C---:B------:R-:W-:Y:S02]  /*13e0*/  ISETP.NE.AND P2, PT, R7.reuse, RZ, PT ;  /* 0x000000ff0700720c */ /* 0x040fe40003f45270 */
[----:B------:R-:W-:Y:S02]  /*13f0*/  ISETP.NE.AND P1, PT, R7, RZ, PT ;  /* 0x000000ff0700720c */ /* 0x000fe40003f25270 */
[----:B------:R-:W-:Y:S01]  /*1400*/  LOP3.LUT R5, R3, 0x7fffff, RZ, 0xc0, !PT ;  /* 0x007fffff03057812 */ /* 0x000fe200078ec0ff */
[----:B------:R-:W-:Y:S01]  /*1410*/  FFMA.RP R3, R12, R10, R13 ;  /* 0x0000000a0c037223 */ /* 0x000fe2000000800d */
[----:B------:R-:W-:Y:S02]  /*1420*/  IADD3 R10, PT, PT, R7, 0x20, RZ ;  /* 0x00000020070a7810 */ /* 0x000fe40007ffe0ff */
[----:B------:R-:W-:-:S02]  /*1430*/  LOP3.LUT R5, R5, 0x800000, RZ, 0xfc, !PT ;  /* 0x0080000005057812 */ /* 0x000fc400078efcff */
[----:B------:R-:W-:Y:S02]  /*1440*/  IADD3 R7, PT, PT, -R7, RZ, RZ ;  /* 0x000000ff07077210 */ /* 0x000fe40007ffe1ff */
[----:B------:R-:W-:Y:S02]  /*1450*/  SHF.L.U32 R10, R5, R10, RZ ;  /* 0x0000000a050a7219 */ /* 0x000fe400000006ff */
[----:B------:R-:W-:Y:S02]  /*1460*/  FSETP.NEU.FTZ.AND P0, PT, R3, R8, PT ;  /* 0x000000080300720b */ /* 0x000fe40003f1d000 */
[----:B------:R-:W-:Y:S02]  /*1470*/  SEL R8, R7, RZ, P2 ;  /* 0x000000ff07087207 */ /* 0x000fe40001000000 */
[----:B------:R-:W-:Y:S02]  /*1480*/  ISETP.NE.AND P1, PT, R10, RZ, P1 ;  /* 0x000000ff0a00720c */ /* 0x000fe40000f25270 */
[----:B------:R-:W-:-:S02]  /*1490*/  SHF.R.U32.HI R8, RZ, R8, R5 ;  /* 0x00000008ff087219 */ /* 0x000fc40000011605 */
[----:B------:R-:W-:Y:S02]  /*14a0*/  PLOP3.LUT P0, PT, P0, P1, PT, 0xf8, 0x8f ;  /* 0x00000000008f781c */ /* 0x000fe40000703f70 */
[----:B------:R-:W-:Y:S02]  /*14b0*/  SHF.R.U32.HI R10, RZ, 0x1, R8 ;  /* 0x00000001ff0a7819 */ /* 0x000fe40000011608 */
[----:B------:R-:W-:-:S04]  /*14c0*/  SEL R3, RZ, 0x1, !P0 ;  /* 0x00000001ff037807 */ /* 0x000fc80004000000 */
[----:B------:R-:W-:-:S04]  /*14d0*/  LOP3.LUT R3, R3, 0x1, R10, 0xf8, !PT ;  /* 0x0000000103037812 */ /* 0x000fc800078ef80a */
[----:B------:R-:W-:-:S05]  /*14e0*/  LOP3.LUT R3, R3, R8, RZ, 0xc0, !PT ;  /* 0x0000000803037212 */ /* 0x000fca00078ec0ff */
[----:B------:R-:W-:-:S05]  /*14f0*/  IMAD.IADD R3, R10, 0x1, R3 ;  /* 0x000000010a037824 */ /* 0x000fca00078e0203 */
[----:B------:R-:W-:Y:S01]  /*1500*/  LOP3.LUT R0, R3, R0, RZ, 0xfc, !PT ;  /* 0x0000000003007212 */ /* 0x000fe200078efcff */
[----:B------:R-:W-:Y:S06]  /*1510*/  BRA `(.L_x_15) ;  /* 0x0000000000107947 */ /* 0x000fec0003800000 */
.L_x_14:
[----:B------:R-:W-:-:S04]  /*1520*/  LOP3.LUT R0, R0, 0x80000000, RZ, 0xc0, !PT ;  /* 0x8000000000007812 */ /* 0x000fc800078ec0ff */
[----:B------:R-:W-:Y:S01]  /*1530*/  LOP3.LUT R0, R0, 0x7f800000, RZ, 0xfc, !PT ;  /* 0x7f80000000007812 */ /* 0x000fe200078efcff */
[----:B------:R-:W-:Y:S06]  /*1540*/  BRA `(.L_x_15) ;  /* 0x0000000000047947 */ /* 0x000fec0003800000 */
.L_x_13:
[----:B------:R-:W-:-:S07]  /*1550*/  LEA R0, R8, R0, 0x17 ;  /* 0x0000000008007211 */ /* 0x000fce00078eb8ff */
.L_x_15:
[----:B------:R-:W-:Y:S05]  /*1560*/  BSYNC.RECONVERGENT B2 ;  /* 0x0000000000027941 */ /* 0x000fea0003800200 */
.L_x_12:
[----:B------:R-:W-:Y:S05]  /*1570*/  BRA `(.L_x_16) ;  /* 0x0000000000207947 */ /* 0x000fea0003800000 */
.L_x_11:
[----:B------:R-:W-:-:S04]  /*1580*/  LOP3.LUT R0, R8, 0x80000000, R5, 0x48, !PT ;  /* 0x8000000008007812 */ /* 0x000fc800078e4805 */
[----:B------:R-:W-:Y:S01]  /*1590*/  LOP3.LUT R0, R0, 0x7f800000, RZ, 0xfc, !PT ;  /* 0x7f80000000007812 */ /* 0x000fe200078efcff */
[----:B------:R-:W-:Y:S06]  /*15a0*/  BRA `(.L_x_16) ;  /* 0x0000000000147947 */ /* 0x000fec0003800000 */
.L_x_10:
[----:B------:R-:W-:Y:S01]  /*15b0*/  LOP3.LUT R0, R8, 0x80000000, R5, 0x48, !PT ;  /* 0x8000000008007812 */ /* 0x000fe200078e4805 */
[----:B------:R-:W-:Y:S06]  /*15c0*/  BRA `(.L_x_16) ;  /* 0x00000000000c7947 */ /* 0x000fec0003800000 */
.L_x_9:
[----:B------:R-:W0:Y:S01]  /*15d0*/  MUFU.RSQ R0, -QNAN ;  /* 0xffc0000000007908 */ /* 0x000e220000001400 */
[----:B------:R-:W-:Y:S05]  /*15e0*/  BRA `(.L_x_16) ;  /* 0x0000000000047947 */ /* 0x000fea0003800000 */
.L_x_8:
[----:B------:R-:W-:-:S07]  /*15f0*/  FADD.FTZ R0, R0, R3 ;  /* 0x0000000300007221 */ /* 0x000fce0000010000 */
.L_x_16:
[----:B------:R-:W-:Y:S05]  /*1600*/  BSYNC.RECONVERGENT B1 ;  /* 0x0000000000017941 */ /* 0x000fea0003800200 */
.L_x_6:
[----:B------:R-:W-:-:S04]  /*1610*/  HFMA2 R3, -RZ, RZ, 0, 0 ;  /* 0x00000000ff037431 */ /* 0x000fc800000001ff */
[----:B0-----:R-:W-:Y:S05]  /*1620*/  RET.REL.NODEC R2 `(bhsm_backward) ;  /* 0xffffffe802747950 */ /* 0x001fea0003c3ffff */
.L_x_17:
[----:B------:R-:W-:-:S00]  /*1630*/  BRA `(.L_x_17) ;  /* 0xfffffffc00fc7947 */ /* 0x000fc0000383ffff */
[----:B------:R-:W-:-:S00]  /*1640*/  NOP ;  /* 0x0000000000007918 */ /* 0x000fc00000000000 */
        /* <DEDUP_REMOVED lines=11> */
.L_x_18:


//--------------------- .nv.shared.reserved.0     --------------------------
	.section	.nv.shared.reserved.0,"aw",@nobits
	.weak		__nv_reservedSMEM_offset_0_alias
	.size		__nv_reservedSMEM_offset_0_alias, 0, 64
	.other		__nv_reservedSMEM_offset_0_alias,@"STO_CUDA_RESERVED_SHARED STV_DEFAULT"
__nv_reservedSMEM_offset_0_alias:
	.zero		0
	.zero		64


//--------------------- .nv.constant0.bhsm_backward --------------------------
	.section	.nv.constant0.bhsm_backward,"a",@progbits
	.sectionflags	@""
	.align	4
.nv.constant0.bhsm_backward:
	.zero		992


//--------------------- SYMBOLS --------------------------

	.type		.nv.reservedSmem.offset0,@object
	.size		.nv.reservedSmem.offset0,0x4
